//
// Generated by NVIDIA NVVM Compiler
//
// Compiler Build ID: CL-36424714
// Cuda compilation tools, release 13.0, V13.0.88
// Based on NVVM 20.0.0
//

.version 9.0
.target sm_100
.address_size 64

	// .globl	_Z5sayHiv
.extern .func  (.param .b32 func_retval0) vprintf
(
	.param .b64 vprintf_param_0,
	.param .b64 vprintf_param_1
)
;
.global .align 1 .b8 $str[4] = {72, 105, 10};
.global .align 1 .b8 $str$1[24] = {104, 101, 108, 108, 111, 32, 102, 114, 111, 109, 32, 103, 112, 117, 32, 98, 108, 111, 99, 107, 32, 37, 105};

.visible .entry _Z5sayHiv()
{
	.reg .b32 	%r<3>;
	.reg .b64 	%rd<3>;

	mov.u64 	%rd1, $str;
	cvta.global.u64 	%rd2, %rd1;
	{ // callseq 0, 0
	.param .b64 param0;
	st.param.b64 	[param0], %rd2;
	.param .b64 param1;
	st.param.b64 	[param1], 0;
	.param .b32 retval0;
	call.uni (retval0), 
	vprintf, 
	(
	param0, 
	param1
	);
	ld.param.b32 	%r1, [retval0];
	} // callseq 0
	ret;

}
	// .globl	_Z12addIntVectorPiS_S_
.visible .entry _Z12addIntVectorPiS_S_(
	.param .u64 .ptr .align 1 _Z12addIntVectorPiS_S__param_0,
	.param .u64 .ptr .align 1 _Z12addIntVectorPiS_S__param_1,
	.param .u64 .ptr .align 1 _Z12addIntVectorPiS_S__param_2
)
{
	.local .align 8 .b8 	__local_depot1[8];
	.reg .b64 	%SP;
	.reg .b64 	%SPL;
	.reg .b32 	%r<7>;
	.reg .b64 	%rd<15>;

	mov.u64 	%SPL, __local_depot1;
	cvta.local.u64 	%SP, %SPL;
	ld.param.u64 	%rd1, [_Z12addIntVectorPiS_S__param_0];
	ld.param.u64 	%rd2, [_Z12addIntVectorPiS_S__param_1];
	ld.param.u64 	%rd3, [_Z12addIntVectorPiS_S__param_2];
	cvta.to.global.u64 	%rd4, %rd3;
	cvta.to.global.u64 	%rd5, %rd2;
	cvta.to.global.u64 	%rd6, %rd1;
	add.u64 	%rd7, %SP, 0;
	add.u64 	%rd8, %SPL, 0;
	mov.u32 	%r1, %ctaid.x;
	st.local.u32 	[%rd8], %r1;
	mov.u64 	%rd9, $str$1;
	cvta.global.u64 	%rd10, %rd9;
	{ // callseq 1, 0
	.param .b64 param0;
	st.param.b64 	[param0], %rd10;
	.param .b64 param1;
	st.param.b64 	[param1], %rd7;
	.param .b32 retval0;
	call.uni (retval0), 
	vprintf, 
	(
	param0, 
	param1
	);
	ld.param.b32 	%r2, [retval0];
	} // callseq 1
	mul.wide.u32 	%rd11, %r1, 4;
	add.s64 	%rd12, %rd6, %rd11;
	ld.global.u32 	%r4, [%rd12];
	add.s64 	%rd13, %rd5, %rd11;
	ld.global.u32 	%r5, [%rd13];
	add.s32 	%r6, %r5, %r4;
	add.s64 	%rd14, %rd4, %rd11;
	st.global.u32 	[%rd14], %r6;
	ret;

}


// ===== COMPILED SASS (sm_100) =====

	.target	sm_100

	.elftype	@"ET_EXEC"


//--------------------- .note.nv.tkinfo           --------------------------
	.section	.note.nv.tkinfo,"",@"SHT_NOTE"
	.sectionflags	@"SHF_NOTE_NV_TKINFO"
	.tkinfo
        /*0018*/ 	.word	0x00000002
        /*0030*/ 	.string	""
        /*0030*/ 	.string	"ptxas"
        /*0030*/ 	.string	"Cuda compilation tools, release 13.0, V13.0.88"
        /*0030*/ 	.string	"Build cuda_13.0.r13.0/compiler.36424714_0"
        /*0030*/ 	.string	"-arch sm_100 -m 64 "



//--------------------- .note.nv.cuinfo           --------------------------
	.section	.note.nv.cuinfo,"",@"SHT_NOTE"
	.sectionflags	@"SHF_NOTE_NV_CUINFO"
        /*0018*/ 	.short	0x0002
        /*001a*/ 	.short	0x0064
        /*001c*/ 	.short	0x0082
	.zero		2


//--------------------- .nv.info                  --------------------------
	.section	.nv.info,"",@"SHT_CUDA_INFO"
	.align	4


	//----- nvinfo : EIATTR_REGCOUNT
	.align		4
        /*0000*/ 	.byte	0x04, 0x2f
        /*0002*/ 	.short	(.L_3 - .L_2)
	.align		4
.L_2:
        /*0004*/ 	.word	index@(_Z5sayHiv)
        /*0008*/ 	.word	0x00000018


	//----- nvinfo : EIATTR_FRAME_SIZE
	.align		4
.L_3:
        /*000c*/ 	.byte	0x04, 0x11
        /*000e*/ 	.short	(.L_5 - .L_4)
	.align		4
.L_4:
        /*0010*/ 	.word	index@(_Z5sayHiv)
        /*0014*/ 	.word	0x00000000


	//----- nvinfo : EIATTR_REGCOUNT
	.align		4
.L_5:
        /*0018*/ 	.byte	0x04, 0x2f
        /*001a*/ 	.short	(.L_7 - .L_6)
	.align		4
.L_6:
        /*001c*/ 	.word	index@(_Z12addIntVectorPiS_S_)
        /*0020*/ 	.word	0x00000018


	//----- nvinfo : EIATTR_FRAME_SIZE
	.align		4
.L_7:
        /*0024*/ 	.byte	0x04, 0x11
        /*0026*/ 	.short	(.L_9 - .L_8)
	.align		4
.L_8:
        /*0028*/ 	.word	index@(_Z12addIntVectorPiS_S_)
        /*002c*/ 	.word	0x00000008


	//----- nvinfo : EIATTR_MIN_STACK_SIZE
	.align		4
.L_9:
        /*0030*/ 	.byte	0x04, 0x12
        /*0032*/ 	.short	(.L_11 - .L_10)
	.align		4
.L_10:
        /*0034*/ 	.word	index@(_Z12addIntVectorPiS_S_)
        /*0038*/ 	.word	0x00000008


	//----- nvinfo : EIATTR_MIN_STACK_SIZE
	.align		4
.L_11:
        /*003c*/ 	.byte	0x04, 0x12
        /*003e*/ 	.short	(.L_13 - .L_12)
	.align		4
.L_12:
        /*0040*/ 	.word	index@(_Z5sayHiv)
        /*0044*/ 	.word	0x00000000
.L_13:


//--------------------- .nv.compat                --------------------------
	.section	.nv.compat,"",@"SHT_CUDA_COMPAT_INFO"
	.align	4
        /*0000*/ 	.byte	0x02, 0x09, 0x00, 0x00, 0x02, 0x02, 0x01, 0x00, 0x02, 0x05, 0x05, 0x00, 0x03, 0x07, 0x01, 0x01
        /*0010*/ 	.byte	0x02, 0x03, 0x00, 0x00, 0x02, 0x06, 0x01, 0x00, 0x04, 0x0b, 0x08, 0x00, 0x09, 0x00, 0x00, 0x00
        /*0020*/ 	.byte	0x00, 0x00, 0x00, 0x00


//--------------------- .nv.info._Z12addIntVectorPiS_S_ --------------------------
	.section	.nv.info._Z12addIntVectorPiS_S_,"",@"SHT_CUDA_INFO"
	.sectionflags	@""
	.align	4


	//----- nvinfo : EIATTR_CUDA_API_VERSION
	.align		4
        /*0000*/ 	.byte	0x04, 0x37
        /*0002*/ 	.short	(.L_15 - .L_14)
.L_14:
        /*0004*/ 	.word	0x00000082


	//----- nvinfo : EIATTR_KPARAM_INFO
	.align		4
.L_15:
        /*0008*/ 	.byte	0x04, 0x17
        /*000a*/ 	.short	(.L_17 - .L_16)
.L_16:
        /*000c*/ 	.word	0x00000000
        /*0010*/ 	.short	0x0002
        /*0012*/ 	.short	0x0010
        /*0014*/ 	.byte	0x00, 0xf5, 0x21, 0x00


	//----- nvinfo : EIATTR_KPARAM_INFO
	.align		4
.L_17:
        /*0018*/ 	.byte	0x04, 0x17
        /*001a*/ 	.short	(.L_19 - .L_18)
.L_18:
        /*001c*/ 	.word	0x00000000
        /*0020*/ 	.short	0x0001
        /*0022*/ 	.short	0x0008
        /*0024*/ 	.byte	0x00, 0xf5, 0x21, 0x00


	//----- nvinfo : EIATTR_KPARAM_INFO
	.align		4
.L_19:
        /*0028*/ 	.byte	0x04, 0x17
        /*002a*/ 	.short	(.L_21 - .L_20)
.L_20:
        /*002c*/ 	.word	0x00000000
        /*0030*/ 	.short	0x0000
        /*0032*/ 	.short	0x0000
        /*0034*/ 	.byte	0x00, 0xf5, 0x21, 0x00


	//----- nvinfo : EIATTR_SPARSE_MMA_MASK
	.align		4
.L_21:
        /*0038*/ 	.byte	0x03, 0x50
        /*003a*/ 	.short	0x0000


	//----- nvinfo : EIATTR_MAXREG_COUNT
	.align		4
        /*003c*/ 	.byte	0x03, 0x1b
        /*003e*/ 	.short	0x00ff


	//----- nvinfo : EIATTR_EXTERNS
	.align		4
        /*0040*/ 	.byte	0x04, 0x0f
        /*0042*/ 	.short	(.L_23 - .L_22)


	//   ....[0]....
	.align		4
.L_22:
        /*0044*/ 	.word	index@(vprintf)


	//----- nvinfo : EIATTR_MERCURY_ISA_VERSION
	.align		4
.L_23:
        /*0048*/ 	.byte	0x03, 0x5f
        /*004a*/ 	.short	0x0101


	//----- nvinfo : EIATTR_VRC_CTA_INIT_COUNT
	.align		4
        /*004c*/ 	.byte	0x02, 0x4a
	.zero		1
	.zero		1


	//----- nvinfo : EIATTR_SYSCALL_OFFSETS
	.align		4
        /*0050*/ 	.byte	0x04, 0x46
        /*0052*/ 	.short	(.L_25 - .L_24)


	//   ....[0]....
.L_24:
        /*0054*/ 	.word	0x000000f0


	//----- nvinfo : EIATTR_EXIT_INSTR_OFFSETS
	.align		4
.L_25:
        /*0058*/ 	.byte	0x04, 0x1c
        /*005a*/ 	.short	(.L_27 - .L_26)


	//   ....[0]....
.L_26:
        /*005c*/ 	.word	0x000001a0


	//----- nvinfo : EIATTR_CBANK_PARAM_SIZE
	.align		4
.L_27:
        /*0060*/ 	.byte	0x03, 0x19
        /*0062*/ 	.short	0x0018


	//----- nvinfo : EIATTR_PARAM_CBANK
	.align		4
        /*0064*/ 	.byte	0x04, 0x0a
        /*0066*/ 	.short	(.L_29 - .L_28)
	.align		4
.L_28:
        /*0068*/ 	.word	index@(.nv.constant0._Z12addIntVectorPiS_S_)
        /*006c*/ 	.short	0x0380
        /*006e*/ 	.short	0x0018


	//----- nvinfo : EIATTR_SW_WAR
	.align		4
.L_29:
        /*0070*/ 	.byte	0x04, 0x36
        /*0072*/ 	.short	(.L_31 - .L_30)
.L_30:
        /*0074*/ 	.word	0x00000008
.L_31:


//--------------------- .nv.info._Z5sayHiv        --------------------------
	.section	.nv.info._Z5sayHiv,"",@"SHT_CUDA_INFO"
	.sectionflags	@""
	.align	4


	//----- nvinfo : EIATTR_CUDA_API_VERSION
	.align		4
        /*0000*/ 	.byte	0x04, 0x37
        /*0002*/ 	.short	(.L_33 - .L_32)
.L_32:
        /*0004*/ 	.word	0x00000082


	//----- nvinfo : EIATTR_SPARSE_MMA_MASK
	.align		4
.L_33:
        /*0008*/ 	.byte	0x03, 0x50
        /*000a*/ 	.short	0x0000


	//----- nvinfo : EIATTR_MAXREG_COUNT
	.align		4
        /*000c*/ 	.byte	0x03, 0x1b
        /*000e*/ 	.short	0x00ff


	//----- nvinfo : EIATTR_EXTERNS
	.align		4
        /*0010*/ 	.byte	0x04, 0x0f
        /*0012*/ 	.short	(.L_35 - .L_34)


	//   ....[0]....
	.align		4
.L_34:
        /*0014*/ 	.word	index@(vprintf)


	//----- nvinfo : EIATTR_MERCURY_ISA_VERSION
	.align		4
.L_35:
        /*0018*/ 	.byte	0x03, 0x5f
        /*001a*/ 	.short	0x0101


	//----- nvinfo : EIATTR_VRC_CTA_INIT_COUNT
	.align		4
        /*001c*/ 	.byte	0x02, 0x4a
	.zero		1
	.zero		1


	//----- nvinfo : EIATTR_SYSCALL_OFFSETS
	.align		4
        /*0020*/ 	.byte	0x04, 0x46
        /*0022*/ 	.short	(.L_37 - .L_36)


	//   ....[0]....
.L_36:
        /*0024*/ 	.word	0x00000080


	//----- nvinfo : EIATTR_EXIT_INSTR_OFFSETS
	.align		4
.L_37:
        /*0028*/ 	.byte	0x04, 0x1c
        /*002a*/ 	.short	(.L_39 - .L_38)


	//   ....[0]....
.L_38:
        /*002c*/ 	.word	0x00000090


	//----- nvinfo : EIATTR_SW_WAR
	.align		4
.L_39:
        /*0030*/ 	.byte	0x04, 0x36
        /*0032*/ 	.short	(.L_41 - .L_40)
.L_40:
        /*0034*/ 	.word	0x00000008
.L_41:


//--------------------- .nv.callgraph             --------------------------
	.section	.nv.callgraph,"",@"SHT_CUDA_CALLGRAPH"
	.align	4
	.sectionentsize	8
	.align		4
        /*0000*/ 	.word	0x00000000
	.align		4
        /*0004*/ 	.word	0xffffffff
	.align		4
        /*0008*/ 	.word	index@(_Z12addIntVectorPiS_S_)
	.align		4
        /*000c*/ 	.word	index@(vprintf)
	.align		4
        /*0010*/ 	.word	index@(_Z5sayHiv)
	.align		4
        /*0014*/ 	.word	index@(vprintf)
	.align		4
        /*0018*/ 	.word	0x00000000
	.align		4
        /*001c*/ 	.word	0xfffffffe
	.align		4
        /*0020*/ 	.word	0x00000000
	.align		4
        /*0024*/ 	.word	0xfffffffd
	.align		4
        /*0028*/ 	.word	0x00000000
	.align		4
        /*002c*/ 	.word	0xfffffffc


//--------------------- .nv.constant4             --------------------------
	.section	.nv.constant4,"a",@progbits
	.align	8
	.align		8
.nv.constant4:
        /*0000*/ 	.dword	vprintf
	.align		8
        /*0008*/ 	.dword	$str
	.align		8
        /*0010*/ 	.dword	$str$1


//--------------------- .text._Z12addIntVectorPiS_S_ --------------------------
	.section	.text._Z12addIntVectorPiS_S_,"ax",@progbits
	.align	128
        .global         _Z12addIntVectorPiS_S_
        .type           _Z12addIntVectorPiS_S_,@function
        .size           _Z12addIntVectorPiS_S_,(.L_x_4 - _Z12addIntVectorPiS_S_)
        .other          _Z12addIntVectorPiS_S_,@"STO_CUDA_ENTRY STV_DEFAULT"
_Z12addIntVectorPiS_S_:
.text._Z12addIntVectorPiS_S_:
[----:B------:R-:W0:Y:S01]  /*0000*/  LDC R1, c[0x0][0x37c] ;  /* 0x0000df00ff017b82 */ /* 0x000e220000000800 */
[----:B------:R-:W1:Y:S01]  /*0010*/  S2R R2, SR_CTAID.X ;  /* 0x0000000000027919 */ /* 0x000e620000002500 */
[----:B0-----:R-:W-:Y:S01]  /*0020*/  IADD3 R1, PT, PT, R1, -0x8, RZ ;  /* 0xfffffff801017810 */ /* 0x001fe20007ffe0ff */
[----:B------:R-:W0:Y:S01]  /*0030*/  LDCU UR4, c[0x0][0x2f8] ;  /* 0x00005f00ff0477ac */ /* 0x000e220008000800 */
[----:B------:R-:W-:Y:S01]  /*0040*/  MOV R0, 0x0 ;  /* 0x0000000000007802 */ /* 0x000fe20000000f00 */
[----:B------:R-:W2:Y:S03]  /*0050*/  LDCU.64 UR6, c[0x4][0x10] ;  /* 0x01000200ff0677ac */ /* 0x000ea60008000a00 */
[----:B------:R3:W4:Y:S01]  /*0060*/  LDC.64 R8, c[0x4][R0] ;  /* 0x0100000000087b82 */ /* 0x0007220000000a00 */
[----:B------:R-:W5:Y:S01]  /*0070*/  LDCU UR5, c[0x0][0x2fc] ;  /* 0x00005f80ff0577ac */ /* 0x000f620008000800 */
[----:B------:R-:W1:Y:S01]  /*0080*/  LDCU.64 UR36, c[0x0][0x358] ;  /* 0x00006b00ff2477ac */ /* 0x000e620008000a00 */
[----:B0-----:R-:W-:-:S02]  /*0090*/  IADD3 R6, P0, PT, R1, UR4, RZ ;  /* 0x0000000401067c10 */ /* 0x001fc4000ff1e0ff */
[----:B--2---:R-:W-:Y:S01]  /*00a0*/  MOV R4, UR6 ;  /* 0x0000000600047c02 */ /* 0x004fe20008000f00 */
[----:B------:R-:W-:Y:S01]  /*00b0*/  IMAD.U32 R5, RZ, RZ, UR7 ;  /* 0x00000007ff057e24 */ /* 0x000fe2000f8e00ff */
[----:B-----5:R-:W-:Y:S01]  /*00c0*/  IADD3.X R7, PT, PT, RZ, UR5, RZ, P0, !PT ;  /* 0x00000005ff077c10 */ /* 0x020fe200087fe4ff */
[----:B-1----:R3:W-:Y:S08]  /*00d0*/  STL [R1], R2 ;  /* 0x0000000201007387 */ /* 0x0027f00000100800 */
[----:B------:R-:W-:-:S07]  /*00e0*/  LEPC R20, `(.L_x_0) ;  /* 0x000000001014794e */ /* 0x000fce0000000000 */
[----:B---34-:R-:W-:Y:S05]  /*00f0*/  CALL.ABS.NOINC R8 ;  /* 0x0000000008007343 */ /* 0x018fea0003c00000 */
.L_x_0:
[----:B------:R-:W0:Y:S08]  /*0100*/  LDC.64 R4, c[0x0][0x380] ;  /* 0x0000e000ff047b82 */ /* 0x000e300000000a00 */
[----:B------:R-:W1:Y:S08]  /*0110*/  LDC.64 R6, c[0x0][0x388] ;  /* 0x0000e200ff067b82 */ /* 0x000e700000000a00 */
[----:B------:R-:W2:Y:S01]  /*0120*/  LDC.64 R8, c[0x0][0x390] ;  /* 0x0000e400ff087b82 */ /* 0x000ea20000000a00 */
[----:B0-----:R-:W-:-:S06]  /*0130*/  IMAD.WIDE.U32 R4, R2, 0x4, R4 ;  /* 0x0000000402047825 */ /* 0x001fcc00078e0004 */
[----:B------:R-:W3:Y:S01]  /*0140*/  LDG.E R4, desc[UR36][R4.64] ;  /* 0x0000002404047981 */ /* 0x000ee2000c1e1900 */
[----:B-1----:R-:W-:-:S06]  /*0150*/  IMAD.WIDE.U32 R6, R2, 0x4, R6 ;  /* 0x0000000402067825 */ /* 0x002fcc00078e0006 */
[----:B------:R-:W3:Y:S01]  /*0160*/  LDG.E R7, desc[UR36][R6.64] ;  /* 0x0000002406077981 */ /* 0x000ee2000c1e1900 */
[----:B--2---:R-:W-:-:S04]  /*0170*/  IMAD.WIDE.U32 R2, R2, 0x4, R8 ;  /* 0x0000000402027825 */ /* 0x004fc800078e0008 */
[----:B---3--:R-:W-:-:S05]  /*0180*/  IMAD.IADD R9, R4, 0x1, R7 ;  /* 0x0000000104097824 */ /* 0x008fca00078e0207 */
[----:B------:R-:W-:Y:S01]  /*0190*/  STG.E desc[UR36][R2.64], R9 ;  /* 0x0000000902007986 */ /* 0x000fe2000c101924 */
[----:B------:R-:W-:Y:S05]  /*01a0*/  EXIT ;  /* 0x000000000000794d */ /* 0x000fea0003800000 */
.L_x_1:
[----:B------:R-:W-:-:S00]  /*01b0*/  BRA `(.L_x_1) ;  /* 0xfffffffc00fc7947 */ /* 0x000fc0000383ffff */
[----:B------:R-:W-:-:S00]  /*01c0*/  NOP ;  /* 0x0000000000007918 */ /* 0x000fc00000000000 */
        /* <DEDUP_REMOVED lines=11> */
.L_x_4:


//--------------------- .text._Z5sayHiv           --------------------------
	.section	.text._Z5sayHiv,"ax",@progbits
	.align	128
        .global         _Z5sayHiv
        .type           _Z5sayHiv,@function
        .size           _Z5sayHiv,(.L_x_5 - _Z5sayHiv)
        .other          _Z5sayHiv,@"STO_CUDA_ENTRY STV_DEFAULT"
_Z5sayHiv:
.text._Z5sayHiv:
[----:B------:R-:W0:Y:S01]  /*0000*/  LDC R1, c[0x0][0x37c] ;  /* 0x0000df00ff017b82 */ /* 0x000e220000000800 */
[----:B------:R-:W-:Y:S01]  /*0010*/  MOV R0, 0x0 ;  /* 0x0000000000007802 */ /* 0x000fe20000000f00 */
[----:B------:R-:W1:Y:S01]  /*0020*/  LDCU.64 UR4, c[0x4][0x8] ;  /* 0x01000100ff0477ac */ /* 0x000e620008000a00 */
[----:B------:R-:W-:-:S05]  /*0030*/  CS2R R6, SRZ ;  /* 0x0000000000067805 */ /* 0x000fca000001ff00 */
[----:B------:R2:W3:Y:S01]  /*0040*/  LDC.64 R2, c[0x4][R0] ;  /* 0x0100000000027b82 */ /* 0x0004e20000000a00 */
[----:B-1----:R-:W-:Y:S02]  /*0050*/  IMAD.U32 R4, RZ, RZ, UR4 ;  /* 0x00000004ff047e24 */ /* 0x002fe4000f8e00ff */
[----:B--2---:R-:W-:-:S07]  /*0060*/  IMAD.U32 R5, RZ, RZ, UR5 ;  /* 0x00000005ff057e24 */ /* 0x004fce000f8e00ff */
[----:B------:R-:W-:-:S07]  /*0070*/  LEPC R20, `(.L_x_2) ;  /* 0x000000001014794e */ /* 0x000fce0000000000 */
[----:B0--3--:R-:W-:Y:S05]  /*0080*/  CALL.ABS.NOINC R2 ;  /* 0x0000000002007343 */ /* 0x009fea0003c00000 */
.L_x_2:
[----:B------:R-:W-:Y:S05]  /*0090*/  EXIT ;  /* 0x000000000000794d */ /* 0x000fea0003800000 */
.L_x_3:
        /* <DEDUP_REMOVED lines=14> */
.L_x_5:


//--------------------- .nv.global.init           --------------------------
	.section	.nv.global.init,"aw",@progbits
.nv.global.init:
	.type		$str,@object
	.size		$str,($str$1 - $str)
$str:
        /*0000*/ 	.byte	0x48, 0x69, 0x0a, 0x00
	.type		$str$1,@object
	.size		$str$1,(.L_1 - $str$1)
$str$1:
        /*0004*/ 	.byte	0x68, 0x65, 0x6c, 0x6c, 0x6f, 0x20, 0x66, 0x72, 0x6f, 0x6d, 0x20, 0x67, 0x70, 0x75, 0x20, 0x62
        /*0014*/ 	.byte	0x6c, 0x6f, 0x63, 0x6b, 0x20, 0x25, 0x69, 0x00
.L_1:


//--------------------- .nv.shared.reserved.0     --------------------------
	.section	.nv.shared.reserved.0,"aw",@nobits
	.weak		__nv_reservedSMEM_offset_0_alias
	.size		__nv_reservedSMEM_offset_0_alias, 0, 64
	.other		__nv_reservedSMEM_offset_0_alias,@"STO_CUDA_RESERVED_SHARED STV_DEFAULT"
__nv_reservedSMEM_offset_0_alias:
	.zero		0
	.zero		64


//--------------------- .nv.constant0._Z12addIntVectorPiS_S_ --------------------------
	.section	.nv.constant0._Z12addIntVectorPiS_S_,"a",@progbits
	.sectionflags	@""
	.align	4
.nv.constant0._Z12addIntVectorPiS_S_:
	.zero		920


//--------------------- .nv.constant0._Z5sayHiv   --------------------------
	.section	.nv.constant0._Z5sayHiv,"a",@progbits
	.sectionflags	@""
	.align	4
.nv.constant0._Z5sayHiv:
	.zero		896


//--------------------- SYMBOLS --------------------------

	.type		.nv.reservedSmem.offset0,@object
	.size		.nv.reservedSmem.offset0,0x4
	.type		vprintf,@function
